	.headerflags	@"EF_CUDA_TEXMODE_UNIFIED EF_CUDA_64BIT_ADDRESS EF_CUDA_ACCELERATORS EF_CUDA_SM90 EF_CUDA_VIRTUAL_SM(EF_CUDA_SM90)"
	.elftype	@"ET_EXEC"


//--------------------- .nv.info                  --------------------------
	.section	.nv.info,"",@"SHT_CUDA_INFO"
	.align	4


	//----- nvinfo : EIATTR_REGCOUNT
	.align		4
        /*0000*/ 	.byte	0x04, 0x2f
        /*0002*/ 	.short	(.L_1 - .L_0)
	.align		4
.L_0:
        /*0004*/ 	.word	index@(triton_poi_fused_add_addmm_sigmoid_sigmoid_backward_1)
        /*0008*/ 	.word	0x0000000e


	//----- nvinfo : EIATTR_MIN_STACK_SIZE
	.align		4
.L_1:
        /*000c*/ 	.byte	0x04, 0x12
        /*000e*/ 	.short	(.L_3 - .L_2)
	.align		4
.L_2:
        /*0010*/ 	.word	index@(triton_poi_fused_add_addmm_sigmoid_sigmoid_backward_1)
        /*0014*/ 	.word	0x00000000


	//----- nvinfo : EIATTR_FRAME_SIZE
	.align		4
.L_3:
        /*0018*/ 	.byte	0x04, 0x11
        /*001a*/ 	.short	(.L_5 - .L_4)
	.align		4
.L_4:
        /*001c*/ 	.word	index@(triton_poi_fused_add_addmm_sigmoid_sigmoid_backward_1)
        /*0020*/ 	.word	0x00000000


	//----- nvinfo : EIATTR_MIN_STACK_SIZE
	.align		4
.L_5:
        /*0024*/ 	.byte	0x04, 0x12
        /*0026*/ 	.short	(.L_7 - .L_6)
	.align		4
.L_6:
        /*0028*/ 	.word	index@(triton_poi_fused_add_addmm_sigmoid_sigmoid_backward_1)
        /*002c*/ 	.word	0x00000000
.L_7:


//--------------------- .nv.info.triton_poi_fused_add_addmm_sigmoid_sigmoid_backward_1 --------------------------
	.section	.nv.info.triton_poi_fused_add_addmm_sigmoid_sigmoid_backward_1,"",@"SHT_CUDA_INFO"
	.sectionflags	@""
	.align	4


	//----- nvinfo : EIATTR_CUDA_API_VERSION
	.align		4
        /*0000*/ 	.byte	0x04, 0x37
        /*0002*/ 	.short	(.L_9 - .L_8)
.L_8:
        /*0004*/ 	.word	0x0000007c


	//----- nvinfo : EIATTR_KPARAM_INFO
	.align		4
.L_9:
        /*0008*/ 	.byte	0x04, 0x17
        /*000a*/ 	.short	(.L_11 - .L_10)
.L_10:
        /*000c*/ 	.word	0x00000000
        /*0010*/ 	.short	0x0004
        /*0012*/ 	.short	0x0020
        /*0014*/ 	.byte	0x00, 0xf0, 0x11, 0x00


	//----- nvinfo : EIATTR_KPARAM_INFO
	.align		4
.L_11:
        /*0018*/ 	.byte	0x04, 0x17
        /*001a*/ 	.short	(.L_13 - .L_12)
.L_12:
        /*001c*/ 	.word	0x00000000
        /*0020*/ 	.short	0x0003
        /*0022*/ 	.short	0x0018
        /*0024*/ 	.byte	0x00, 0xf4, 0x21, 0x00


	//----- nvinfo : EIATTR_KPARAM_INFO
	.align		4
.L_13:
        /*0028*/ 	.byte	0x04, 0x17
        /*002a*/ 	.short	(.L_15 - .L_14)
.L_14:
        /*002c*/ 	.word	0x00000000
        /*0030*/ 	.short	0x0002
        /*0032*/ 	.short	0x0010
        /*0034*/ 	.byte	0x00, 0xf4, 0x21, 0x00


	//----- nvinfo : EIATTR_KPARAM_INFO
	.align		4
.L_15:
        /*0038*/ 	.byte	0x04, 0x17
        /*003a*/ 	.short	(.L_17 - .L_16)
.L_16:
        /*003c*/ 	.word	0x00000000
        /*0040*/ 	.short	0x0001
        /*0042*/ 	.short	0x0008
        /*0044*/ 	.byte	0x00, 0xf4, 0x21, 0x00


	//----- nvinfo : EIATTR_KPARAM_INFO
	.align		4
.L_17:
        /*0048*/ 	.byte	0x04, 0x17
        /*004a*/ 	.short	(.L_19 - .L_18)
.L_18:
        /*004c*/ 	.word	0x00000000
        /*0050*/ 	.short	0x0000
        /*0052*/ 	.short	0x0000
        /*0054*/ 	.byte	0x00, 0xf4, 0x21, 0x00


	//----- nvinfo : EIATTR_SPARSE_MMA_MASK
	.align		4
.L_19:
        /*0058*/ 	.byte	0x03, 0x50
        /*005a*/ 	.short	0x0000


	//----- nvinfo : EIATTR_MAXREG_COUNT
	.align		4
        /*005c*/ 	.byte	0x03, 0x1b
        /*005e*/ 	.short	0x00ff


	//----- nvinfo : EIATTR_EXIT_INSTR_OFFSETS
	.align		4
        /*0060*/ 	.byte	0x04, 0x1c
        /*0062*/ 	.short	(.L_21 - .L_20)


	//   ....[0]....
.L_20:
        /*0064*/ 	.word	0x000002f0


	//   ....[1]....
        /*0068*/ 	.word	0x00000310


	//----- nvinfo : EIATTR_REQNTID
	.align		4
.L_21:
        /*006c*/ 	.byte	0x04, 0x10
        /*006e*/ 	.short	(.L_23 - .L_22)
.L_22:
        /*0070*/ 	.word	0x00000020
        /*0074*/ 	.word	0x00000001
        /*0078*/ 	.word	0x00000001


	//----- nvinfo : EIATTR_CBANK_PARAM_SIZE
	.align		4
.L_23:
        /*007c*/ 	.byte	0x03, 0x19
        /*007e*/ 	.short	0x0024


	//----- nvinfo : EIATTR_PARAM_CBANK
	.align		4
        /*0080*/ 	.byte	0x04, 0x0a
        /*0082*/ 	.short	(.L_25 - .L_24)
	.align		4
.L_24:
        /*0084*/ 	.word	index@(.nv.constant0.triton_poi_fused_add_addmm_sigmoid_sigmoid_backward_1)
        /*0088*/ 	.short	0x0210
        /*008a*/ 	.short	0x0024


	//----- nvinfo : EIATTR_SW_WAR
	.align		4
.L_25:
        /*008c*/ 	.byte	0x04, 0x36
        /*008e*/ 	.short	(.L_27 - .L_26)
.L_26:
        /*0090*/ 	.word	0x00000008
.L_27:


//--------------------- .nv.callgraph             --------------------------
	.section	.nv.callgraph,"",@"SHT_CUDA_CALLGRAPH"
	.align	4
	.sectionentsize	8
	.align		4
        /*0000*/ 	.word	0x00000000
	.align		4
        /*0004*/ 	.word	0xffffffff
	.align		4
        /*0008*/ 	.word	0x00000000
	.align		4
        /*000c*/ 	.word	0xfffffffe
	.align		4
        /*0010*/ 	.word	0x00000000
	.align		4
        /*0014*/ 	.word	0xfffffffd
	.align		4
        /*0018*/ 	.word	0x00000000
	.align		4
        /*001c*/ 	.word	0xfffffffc


//--------------------- .text.triton_poi_fused_add_addmm_sigmoid_sigmoid_backward_1 --------------------------
	.section	.text.triton_poi_fused_add_addmm_sigmoid_sigmoid_backward_1,"ax",@progbits
	.align	128
        .global         triton_poi_fused_add_addmm_sigmoid_sigmoid_backward_1
        .type           triton_poi_fused_add_addmm_sigmoid_sigmoid_backward_1,@function
        .size           triton_poi_fused_add_addmm_sigmoid_sigmoid_backward_1,(.L_x_1 - triton_poi_fused_add_addmm_sigmoid_sigmoid_backward_1)
        .other          triton_poi_fused_add_addmm_sigmoid_sigmoid_backward_1,@"STO_CUDA_ENTRY STV_DEFAULT"
triton_poi_fused_add_addmm_sigmoid_sigmoid_backward_1:
.text.triton_poi_fused_add_addmm_sigmoid_sigmoid_backward_1:
[----:B------:R-:W0:Y:S02]  /*0000*/  LDC R1, c[0x0][0x28] ;  /* 0x00000a00ff017b82 */ /* 0x000e240000000800 */
[----:B------:R-:W1:Y:S01]  /*0010*/  S2R R10, SR_TID.X ;  /* 0x00000000000a7919 */ /* 0x000e620000002100 */
[----:B------:R-:W2:Y:S01]  /*0020*/  LDC.64 R4, c[0x0][0x218] ;  /* 0x00008600ff047b82 */ /* 0x000ea20000000a00 */
[----:B------:R-:W-:Y:S01]  /*0030*/  ULDC.64 UR4, c[0x0][0x208] ;  /* 0x0000820000047ab9 */ /* 0x000fe20000000a00 */
[----:B------:R-:W3:Y:S06]  /*0040*/  S2R R9, SR_CTAID.X ;  /* 0x0000000000097919 */ /* 0x000eec0000002500 */
[----:B------:R-:W4:Y:S08]  /*0050*/  LDC.64 R2, c[0x0][0x210] ;  /* 0x00008400ff027b82 */ /* 0x000f300000000a00 */
[----:B------:R-:W5:Y:S01]  /*0060*/  LDC.64 R6, c[0x0][0x220] ;  /* 0x00008800ff067b82 */ /* 0x000f620000000a00 */
[----:B-1----:R-:W-:-:S02]  /*0070*/  LOP3.LUT R0, R10, 0xf, RZ, 0xc0, !PT ;  /* 0x0000000f0a007812 */ /* 0x002fc400078ec0ff */
[----:B---3--:R-:W-:Y:S02]  /*0080*/  SHF.R.S32.HI R8, RZ, 0x1b, R9 ;  /* 0x0000001bff087819 */ /* 0x008fe40000011409 */
[----:B------:R-:W-:Y:S02]  /*0090*/  LEA R9, R9, R0, 0x4 ;  /* 0x0000000009097211 */ /* 0x000fe400078e20ff */
[----:B------:R-:W-:Y:S01]  /*00a0*/  SGXT R0, R8, 0x1 ;  /* 0x000000010800781a */ /* 0x000fe20000000200 */
[----:B------:R-:W-:Y:S01]  /*00b0*/  HFMA2.MMA R8, -RZ, RZ, 0, 0 ;  /* 0x00000000ff087435 */ /* 0x000fe200000001ff */
[C---:B------:R-:W-:Y:S01]  /*00c0*/  ISETP.GE.AND P0, PT, R9.reuse, 0x10, PT ;  /* 0x000000100900780c */ /* 0x040fe20003f06270 */
[----:B----4-:R-:W-:Y:S01]  /*00d0*/  IMAD.WIDE R2, R9, 0x4, R2 ;  /* 0x0000000409027825 */ /* 0x010fe200078e0202 */
[----:B------:R-:W-:-:S03]  /*00e0*/  LEA.HI R0, R0, R9, RZ, 0x2 ;  /* 0x0000000900007211 */ /* 0x000fc600078f10ff */
[----:B-----5:R-:W-:Y:S01]  /*00f0*/  IMAD.WIDE R6, R9, 0x4, R6 ;  /* 0x0000000409067825 */ /* 0x020fe200078e0206 */
[----:B------:R-:W-:-:S04]  /*0100*/  LOP3.LUT R0, R0, 0xfffffffc, RZ, 0xc0, !PT ;  /* 0xfffffffc00007812 */ /* 0x000fc800078ec0ff */
[----:B------:R-:W-:Y:S02]  /*0110*/  IADD3 R11, R9, -R0, RZ ;  /* 0x80000000090b7210 */ /* 0x000fe40007ffe0ff */
[----:B------:R-:W-:Y:S01]  /*0120*/  MOV R0, RZ ;  /* 0x000000ff00007202 */ /* 0x000fe20000000f00 */
[----:B------:R1:W3:Y:S02]  /*0130*/  @!P0 LDG.E R8, desc[UR4][R6.64] ;  /* 0x0000000406088981 */ /* 0x0002e4000c1e1900 */
[----:B--2---:R-:W-:Y:S01]  /*0140*/  IMAD.WIDE R4, R11, 0x4, R4 ;  /* 0x000000040b047825 */ /* 0x004fe200078e0204 */
[----:B------:R-:W-:Y:S02]  /*0150*/  HFMA2.MMA R11, -RZ, RZ, 0, 0 ;  /* 0x00000000ff0b7435 */ /* 0x000fe400000001ff */
[----:B------:R-:W2:Y:S08]  /*0160*/  @!P0 LDG.E R0, desc[UR4][R2.64] ;  /* 0x0000000402008981 */ /* 0x000eb0000c1e1900 */
[----:B------:R4:W2:Y:S01]  /*0170*/  @!P0 LDG.E.EL R11, desc[UR4][R4.64] ;  /* 0x00000004040b8981 */ /* 0x0008a2000c2e1900 */
[----:B-1----:R-:W-:Y:S01]  /*0180*/  MOV R7, 0x3f800000 ;  /* 0x3f80000000077802 */ /* 0x002fe20000000f00 */
[----:B----4-:R-:W1:Y:S02]  /*0190*/  LDC.64 R4, c[0x0][0x228] ;  /* 0x00008a00ff047b82 */ /* 0x010e640000000a00 */
[----:B-1----:R-:W-:-:S04]  /*01a0*/  IMAD.WIDE R4, R9, 0x4, R4 ;  /* 0x0000000409047825 */ /* 0x002fc800078e0204 */
[----:B--2---:R-:W-:Y:S01]  /*01b0*/  FADD R0, R11, R0 ;  /* 0x000000000b007221 */ /* 0x004fe20000000000 */
[----:B---3--:R-:W-:-:S04]  /*01c0*/  FADD R11, R8, R11 ;  /* 0x0000000b080b7221 */ /* 0x008fc80000000000 */
[----:B------:R-:W-:-:S04]  /*01d0*/  FADD R0, R0, R11 ;  /* 0x0000000b00007221 */ /* 0x000fc80000000000 */
[----:B------:R-:W-:-:S04]  /*01e0*/  FADD R0, RZ, -R0 ;  /* 0x80000000ff007221 */ /* 0x000fc80000000000 */
[----:B------:R-:W-:-:S05]  /*01f0*/  FMUL R0, R0, 1.4426950216293334961 ;  /* 0x3fb8aa3b00007820 */ /* 0x000fca0000400000 */
[----:B------:R-:W-:-:S13]  /*0200*/  FSETP.GEU.AND P0, PT, R0, -126, PT ;  /* 0xc2fc00000000780b */ /* 0x000fda0003f0e000 */
[----:B------:R-:W-:-:S04]  /*0210*/  @!P0 FMUL R0, R0, 0.5 ;  /* 0x3f00000000008820 */ /* 0x000fc80000400000 */
[----:B------:R-:W1:Y:S02]  /*0220*/  MUFU.EX2 R8, R0 ;  /* 0x0000000000087308 */ /* 0x000e640000000800 */
[----:B-1----:R-:W-:-:S04]  /*0230*/  @!P0 FMUL R8, R8, R8 ;  /* 0x0000000808088220 */ /* 0x002fc80000400000 */
[----:B------:R-:W-:-:S05]  /*0240*/  FADD R8, R8, 1 ;  /* 0x3f80000008087421 */ /* 0x000fca0000000000 */
[----:B------:R-:W-:Y:S02]  /*0250*/  FSETP.GT.AND P1, PT, R8, 8.50705917302346158658e+37, PT ;  /* 0x7e8000000800780b */ /* 0x000fe40003f24000 */
[----:B------:R-:W-:-:S11]  /*0260*/  LOP3.LUT P0, RZ, R10, 0x10, RZ, 0xc0, !PT ;  /* 0x000000100aff7812 */ /* 0x000fd6000780c0ff */
[----:B------:R-:W-:-:S06]  /*0270*/  @P1 FMUL R8, R8, 0.25 ;  /* 0x3e80000008081820 */ /* 0x000fcc0000400000 */
[----:B------:R-:W1:Y:S01]  /*0280*/  MUFU.RCP R8, R8 ;  /* 0x0000000800087308 */ /* 0x000e620000001000 */
[----:B------:R-:W-:Y:S02]  /*0290*/  ISETP.LT.AND P0, PT, R9, 0x10, !P0 ;  /* 0x000000100900780c */ /* 0x000fe40004701270 */
[----:B------:R-:W-:-:S05]  /*02a0*/  FSEL R7, R7, 0.25, !P1 ;  /* 0x3e80000007077808 */ /* 0x000fca0004800000 */
[----:B-1----:R-:W-:-:S04]  /*02b0*/  FMUL R7, R8, R7 ;  /* 0x0000000708077220 */ /* 0x002fc80000400000 */
[C---:B------:R-:W-:Y:S02]  /*02c0*/  FADD R0, -R7.reuse, 1 ;  /* 0x3f80000007007421 */ /* 0x040fe40000000100 */
[----:B------:R1:W-:Y:S02]  /*02d0*/  @P0 STG.E desc[UR4][R2.64], R7 ;  /* 0x0000000702000986 */ /* 0x0003e4000c101904 */
[----:B------:R-:W-:Y:S01]  /*02e0*/  FMUL R9, R7, R0 ;  /* 0x0000000007097220 */ /* 0x000fe20000400000 */
[----:B------:R-:W-:Y:S06]  /*02f0*/  @!P0 EXIT ;  /* 0x000000000000894d */ /* 0x000fec0003800000 */
[----:B------:R-:W-:Y:S01]  /*0300*/  STG.E desc[UR4][R4.64], R9 ;  /* 0x0000000904007986 */ /* 0x000fe2000c101904 */
[----:B------:R-:W-:Y:S05]  /*0310*/  EXIT ;  /* 0x000000000000794d */ /* 0x000fea0003800000 */
.L_x_0:
[----:B------:R-:W-:-:S00]  /*0320*/  BRA `(.L_x_0) ;  /* 0xfffffffc00fc7947 */ /* 0x000fc0000383ffff */
[----:B------:R-:W-:-:S00]  /*0330*/  NOP ;  /* 0x0000000000007918 */ /* 0x000fc00000000000 */
        /* <DEDUP_REMOVED lines=12> */
.L_x_1:


//--------------------- .nv.constant0.triton_poi_fused_add_addmm_sigmoid_sigmoid_backward_1 --------------------------
	.section	.nv.constant0.triton_poi_fused_add_addmm_sigmoid_sigmoid_backward_1,"a",@progbits
	.sectionflags	@""
	.align	4
.nv.constant0.triton_poi_fused_add_addmm_sigmoid_sigmoid_backward_1:
	.zero		564
